//
// Generated by NVIDIA NVVM Compiler
//
// Compiler Build ID: CL-36424714
// Cuda compilation tools, release 13.0, V13.0.88
// Based on NVVM 20.0.0
//

.version 9.0
.target sm_100
.address_size 64

	// .globl	_Z9reduce_v3ILi128EEvPKfPf
// _ZZ9reduce_v3ILi128EEvPKfPfE5sdata has been demoted

.visible .entry _Z9reduce_v3ILi128EEvPKfPf(
	.param .u64 .ptr .align 1 _Z9reduce_v3ILi128EEvPKfPf_param_0,
	.param .u64 .ptr .align 1 _Z9reduce_v3ILi128EEvPKfPf_param_1
)
{
	.reg .pred 	%p<9>;
	.reg .b32 	%r<8>;
	.reg .b32 	%f<26>;
	.reg .b64 	%rd<9>;
	// demoted variable
	.shared .align 4 .b8 _ZZ9reduce_v3ILi128EEvPKfPfE5sdata[512];
	ld.param.u64 	%rd2, [_Z9reduce_v3ILi128EEvPKfPf_param_0];
	ld.param.u64 	%rd1, [_Z9reduce_v3ILi128EEvPKfPf_param_1];
	cvta.to.global.u64 	%rd3, %rd2;
	mov.u32 	%r1, %tid.x;
	mov.u32 	%r2, %ctaid.x;
	shl.b32 	%r4, %r2, 8;
	add.s32 	%r5, %r4, %r1;
	mul.wide.s32 	%rd4, %r5, 4;
	add.s64 	%rd5, %rd3, %rd4;
	ld.global.f32 	%f1, [%rd5];
	ld.global.f32 	%f2, [%rd5+512];
	add.f32 	%f3, %f1, %f2;
	shl.b32 	%r6, %r1, 2;
	mov.u32 	%r7, _ZZ9reduce_v3ILi128EEvPKfPfE5sdata;
	add.s32 	%r3, %r7, %r6;
	st.shared.f32 	[%r3], %f3;
	bar.sync 	0;
	setp.gt.u32 	%p1, %r1, 63;
	@%p1 bra 	$L__BB0_2;
	ld.shared.f32 	%f4, [%r3+256];
	ld.shared.f32 	%f5, [%r3];
	add.f32 	%f6, %f4, %f5;
	st.shared.f32 	[%r3], %f6;
$L__BB0_2:
	bar.sync 	0;
	setp.gt.u32 	%p2, %r1, 31;
	@%p2 bra 	$L__BB0_4;
	ld.shared.f32 	%f7, [%r3+128];
	ld.shared.f32 	%f8, [%r3];
	add.f32 	%f9, %f7, %f8;
	st.shared.f32 	[%r3], %f9;
$L__BB0_4:
	bar.sync 	0;
	setp.gt.u32 	%p3, %r1, 15;
	@%p3 bra 	$L__BB0_6;
	ld.shared.f32 	%f10, [%r3+64];
	ld.shared.f32 	%f11, [%r3];
	add.f32 	%f12, %f10, %f11;
	st.shared.f32 	[%r3], %f12;
$L__BB0_6:
	bar.sync 	0;
	setp.gt.u32 	%p4, %r1, 7;
	@%p4 bra 	$L__BB0_8;
	ld.shared.f32 	%f13, [%r3+32];
	ld.shared.f32 	%f14, [%r3];
	add.f32 	%f15, %f13, %f14;
	st.shared.f32 	[%r3], %f15;
$L__BB0_8:
	bar.sync 	0;
	setp.gt.u32 	%p5, %r1, 3;
	@%p5 bra 	$L__BB0_10;
	ld.shared.f32 	%f16, [%r3+16];
	ld.shared.f32 	%f17, [%r3];
	add.f32 	%f18, %f16, %f17;
	st.shared.f32 	[%r3], %f18;
$L__BB0_10:
	bar.sync 	0;
	setp.gt.u32 	%p6, %r1, 1;
	@%p6 bra 	$L__BB0_12;
	ld.shared.f32 	%f19, [%r3+8];
	ld.shared.f32 	%f20, [%r3];
	add.f32 	%f21, %f19, %f20;
	st.shared.f32 	[%r3], %f21;
$L__BB0_12:
	bar.sync 	0;
	setp.ne.s32 	%p7, %r1, 0;
	@%p7 bra 	$L__BB0_14;
	ld.shared.f32 	%f22, [_ZZ9reduce_v3ILi128EEvPKfPfE5sdata+4];
	ld.shared.f32 	%f23, [%r3];
	add.f32 	%f24, %f22, %f23;
	st.shared.f32 	[%r3], %f24;
$L__BB0_14:
	setp.ne.s32 	%p8, %r1, 0;
	bar.sync 	0;
	@%p8 bra 	$L__BB0_16;
	ld.shared.f32 	%f25, [_ZZ9reduce_v3ILi128EEvPKfPfE5sdata];
	cvta.to.global.u64 	%rd6, %rd1;
	mul.wide.u32 	%rd7, %r2, 4;
	add.s64 	%rd8, %rd6, %rd7;
	st.global.f32 	[%rd8], %f25;
$L__BB0_16:
	ret;

}


// ===== COMPILED SASS (sm_100) =====

	.target	sm_100

	.elftype	@"ET_EXEC"


//--------------------- .note.nv.tkinfo           --------------------------
	.section	.note.nv.tkinfo,"",@"SHT_NOTE"
	.sectionflags	@"SHF_NOTE_NV_TKINFO"
	.tkinfo
        /*0018*/ 	.word	0x00000002
        /*0030*/ 	.string	""
        /*0030*/ 	.string	"ptxas"
        /*0030*/ 	.string	"Cuda compilation tools, release 13.0, V13.0.88"
        /*0030*/ 	.string	"Build cuda_13.0.r13.0/compiler.36424714_0"
        /*0030*/ 	.string	"-arch sm_100 -m 64 "



//--------------------- .note.nv.cuinfo           --------------------------
	.section	.note.nv.cuinfo,"",@"SHT_NOTE"
	.sectionflags	@"SHF_NOTE_NV_CUINFO"
        /*0018*/ 	.short	0x0002
        /*001a*/ 	.short	0x0064
        /*001c*/ 	.short	0x0082
	.zero		2


//--------------------- .nv.info                  --------------------------
	.section	.nv.info,"",@"SHT_CUDA_INFO"
	.align	4


	//----- nvinfo : EIATTR_REGCOUNT
	.align		4
        /*0000*/ 	.byte	0x04, 0x2f
        /*0002*/ 	.short	(.L_1 - .L_0)
	.align		4
.L_0:
        /*0004*/ 	.word	index@(_Z9reduce_v3ILi128EEvPKfPf)
        /*0008*/ 	.word	0x0000000c


	//----- nvinfo : EIATTR_FRAME_SIZE
	.align		4
.L_1:
        /*000c*/ 	.byte	0x04, 0x11
        /*000e*/ 	.short	(.L_3 - .L_2)
	.align		4
.L_2:
        /*0010*/ 	.word	index@(_Z9reduce_v3ILi128EEvPKfPf)
        /*0014*/ 	.word	0x00000000


	//----- nvinfo : EIATTR_MIN_STACK_SIZE
	.align		4
.L_3:
        /*0018*/ 	.byte	0x04, 0x12
        /*001a*/ 	.short	(.L_5 - .L_4)
	.align		4
.L_4:
        /*001c*/ 	.word	index@(_Z9reduce_v3ILi128EEvPKfPf)
        /*0020*/ 	.word	0x00000000
.L_5:


//--------------------- .nv.compat                --------------------------
	.section	.nv.compat,"",@"SHT_CUDA_COMPAT_INFO"
	.align	4
        /*0000*/ 	.byte	0x02, 0x09, 0x00, 0x00, 0x02, 0x02, 0x01, 0x00, 0x02, 0x05, 0x05, 0x00, 0x03, 0x07, 0x01, 0x01
        /*0010*/ 	.byte	0x02, 0x03, 0x00, 0x00, 0x02, 0x06, 0x01, 0x00, 0x04, 0x0b, 0x08, 0x00, 0x09, 0x00, 0x00, 0x00
        /*0020*/ 	.byte	0x00, 0x00, 0x00, 0x00


//--------------------- .nv.info._Z9reduce_v3ILi128EEvPKfPf --------------------------
	.section	.nv.info._Z9reduce_v3ILi128EEvPKfPf,"",@"SHT_CUDA_INFO"
	.sectionflags	@""
	.align	4


	//----- nvinfo : EIATTR_CUDA_API_VERSION
	.align		4
        /*0000*/ 	.byte	0x04, 0x37
        /*0002*/ 	.short	(.L_7 - .L_6)
.L_6:
        /*0004*/ 	.word	0x00000082


	//----- nvinfo : EIATTR_KPARAM_INFO
	.align		4
.L_7:
        /*0008*/ 	.byte	0x04, 0x17
        /*000a*/ 	.short	(.L_9 - .L_8)
.L_8:
        /*000c*/ 	.word	0x00000000
        /*0010*/ 	.short	0x0001
        /*0012*/ 	.short	0x0008
        /*0014*/ 	.byte	0x00, 0xf5, 0x21, 0x00


	//----- nvinfo : EIATTR_KPARAM_INFO
	.align		4
.L_9:
        /*0018*/ 	.byte	0x04, 0x17
        /*001a*/ 	.short	(.L_11 - .L_10)
.L_10:
        /*001c*/ 	.word	0x00000000
        /*0020*/ 	.short	0x0000
        /*0022*/ 	.short	0x0000
        /*0024*/ 	.byte	0x00, 0xf5, 0x21, 0x00


	//----- nvinfo : EIATTR_SPARSE_MMA_MASK
	.align		4
.L_11:
        /*0028*/ 	.byte	0x03, 0x50
        /*002a*/ 	.short	0x0000


	//----- nvinfo : EIATTR_MAXREG_COUNT
	.align		4
        /*002c*/ 	.byte	0x03, 0x1b
        /*002e*/ 	.short	0x00ff


	//----- nvinfo : EIATTR_NUM_BARRIERS
	.align		4
        /*0030*/ 	.byte	0x02, 0x4c
        /*0032*/ 	.byte	0x01
	.zero		1


	//----- nvinfo : EIATTR_MERCURY_ISA_VERSION
	.align		4
        /*0034*/ 	.byte	0x03, 0x5f
        /*0036*/ 	.short	0x0101


	//----- nvinfo : EIATTR_VRC_CTA_INIT_COUNT
	.align		4
        /*0038*/ 	.byte	0x02, 0x4a
	.zero		1
	.zero		1


	//----- nvinfo : EIATTR_EXIT_INSTR_OFFSETS
	.align		4
        /*003c*/ 	.byte	0x04, 0x1c
        /*003e*/ 	.short	(.L_13 - .L_12)


	//   ....[0]....
.L_12:
        /*0040*/ 	.word	0x000003a0


	//   ....[1]....
        /*0044*/ 	.word	0x000003f0


	//----- nvinfo : EIATTR_CBANK_PARAM_SIZE
	.align		4
.L_13:
        /*0048*/ 	.byte	0x03, 0x19
        /*004a*/ 	.short	0x0010


	//----- nvinfo : EIATTR_PARAM_CBANK
	.align		4
        /*004c*/ 	.byte	0x04, 0x0a
        /*004e*/ 	.short	(.L_15 - .L_14)
	.align		4
.L_14:
        /*0050*/ 	.word	index@(.nv.constant0._Z9reduce_v3ILi128EEvPKfPf)
        /*0054*/ 	.short	0x0380
        /*0056*/ 	.short	0x0010


	//----- nvinfo : EIATTR_SW_WAR
	.align		4
.L_15:
        /*0058*/ 	.byte	0x04, 0x36
        /*005a*/ 	.short	(.L_17 - .L_16)
.L_16:
        /*005c*/ 	.word	0x00000008
.L_17:


//--------------------- .nv.callgraph             --------------------------
	.section	.nv.callgraph,"",@"SHT_CUDA_CALLGRAPH"
	.align	4
	.sectionentsize	8
	.align		4
        /*0000*/ 	.word	0x00000000
	.align		4
        /*0004*/ 	.word	0xffffffff
	.align		4
        /*0008*/ 	.word	0x00000000
	.align		4
        /*000c*/ 	.word	0xfffffffe
	.align		4
        /*0010*/ 	.word	0x00000000
	.align		4
        /*0014*/ 	.word	0xfffffffd
	.align		4
        /*0018*/ 	.word	0x00000000
	.align		4
        /*001c*/ 	.word	0xfffffffc


//--------------------- .text._Z9reduce_v3ILi128EEvPKfPf --------------------------
	.section	.text._Z9reduce_v3ILi128EEvPKfPf,"ax",@progbits
	.align	128
        .global         _Z9reduce_v3ILi128EEvPKfPf
        .type           _Z9reduce_v3ILi128EEvPKfPf,@function
        .size           _Z9reduce_v3ILi128EEvPKfPf,(.L_x_1 - _Z9reduce_v3ILi128EEvPKfPf)
        .other          _Z9reduce_v3ILi128EEvPKfPf,@"STO_CUDA_ENTRY STV_DEFAULT"
_Z9reduce_v3ILi128EEvPKfPf:
.text._Z9reduce_v3ILi128EEvPKfPf:
[----:B------:R-:W-:Y:S01]  /*0000*/  LDC R1, c[0x0][0x37c] ;  /* 0x0000df00ff017b82 */ /* 0x000fe20000000800 */
[----:B------:R-:W0:Y:S07]  /*0010*/  S2R R9, SR_TID.X ;  /* 0x0000000000097919 */ /* 0x000e2e0000002100 */
[----:B------:R-:W1:Y:S01]  /*0020*/  LDC.64 R2, c[0x0][0x380] ;  /* 0x0000e000ff027b82 */ /* 0x000e620000000a00 */
[----:B------:R-:W2:Y:S01]  /*0030*/  LDCU.64 UR6, c[0x0][0x358] ;  /* 0x00006b00ff0677ac */ /* 0x000ea20008000a00 */
[----:B------:R-:W0:Y:S02]  /*0040*/  S2R R0, SR_CTAID.X ;  /* 0x0000000000007919 */ /* 0x000e240000002500 */
[----:B0-----:R-:W-:-:S05]  /*0050*/  LEA R5, R0, R9, 0x8 ;  /* 0x0000000900057211 */ /* 0x001fca00078e40ff */
[----:B-1----:R-:W-:-:S05]  /*0060*/  IMAD.WIDE R2, R5, 0x4, R2 ;  /* 0x0000000405027825 */ /* 0x002fca00078e0202 */
[----:B--2---:R-:W2:Y:S04]  /*0070*/  LDG.E R4, desc[UR6][R2.64] ;  /* 0x0000000602047981 */ /* 0x004ea8000c1e1900 */
[----:B------:R-:W2:Y:S01]  /*0080*/  LDG.E R5, desc[UR6][R2.64+0x200] ;  /* 0x0002000602057981 */ /* 0x000ea2000c1e1900 */
[----:B------:R-:W0:Y:S01]  /*0090*/  S2UR UR5, SR_CgaCtaId ;  /* 0x00000000000579c3 */ /* 0x000e220000008800 */
[----:B------:R-:W-:Y:S01]  /*00a0*/  UMOV UR4, 0x400 ;  /* 0x0000040000047882 */ /* 0x000fe20000000000 */
[C---:B------:R-:W-:Y:S02]  /*00b0*/  ISETP.GT.U32.AND P1, PT, R9.reuse, 0x3f, PT ;  /* 0x0000003f0900780c */ /* 0x040fe40003f24070 */
[----:B------:R-:W-:Y:S01]  /*00c0*/  ISETP.GT.U32.AND P0, PT, R9, 0x1f, PT ;  /* 0x0000001f0900780c */ /* 0x000fe20003f04070 */
[----:B0-----:R-:W-:-:S06]  /*00d0*/  ULEA UR4, UR5, UR4, 0x18 ;  /* 0x0000000405047291 */ /* 0x001fcc000f8ec0ff */
[----:B------:R-:W-:Y:S01]  /*00e0*/  LEA R7, R9, UR4, 0x2 ;  /* 0x0000000409077c11 */ /* 0x000fe2000f8e10ff */
[----:B--2---:R-:W-:-:S05]  /*00f0*/  FADD R4, R4, R5 ;  /* 0x0000000504047221 */ /* 0x004fca0000000000 */
[----:B------:R-:W-:Y:S01]  /*0100*/  STS [R7], R4 ;  /* 0x0000000407007388 */ /* 0x000fe20000000800 */
[----:B------:R-:W-:Y:S06]  /*0110*/  BAR.SYNC.DEFER_BLOCKING 0x0 ;  /* 0x0000000000007b1d */ /* 0x000fec0000010000 */
[----:B------:R-:W-:Y:S04]  /*0120*/  @!P1 LDS R5, [R7+0x100] ;  /* 0x0001000007059984 */ /* 0x000fe80000000800 */
[----:B------:R-:W0:Y:S02]  /*0130*/  @!P1 LDS R6, [R7] ;  /* 0x0000000007069984 */ /* 0x000e240000000800 */
[----:B0-----:R-:W-:-:S05]  /*0140*/  @!P1 FADD R6, R5, R6 ;  /* 0x0000000605069221 */ /* 0x001fca0000000000 */
[----:B------:R-:W-:Y:S01]  /*0150*/  @!P1 STS [R7], R6 ;  /* 0x0000000607009388 */ /* 0x000fe20000000800 */
[----:B------:R-:W-:Y:S01]  /*0160*/  BAR.SYNC.DEFER_BLOCKING 0x0 ;  /* 0x0000000000007b1d */ /* 0x000fe20000010000 */
[----:B------:R-:W-:-:S05]  /*0170*/  ISETP.GT.U32.AND P1, PT, R9, 0xf, PT ;  /* 0x0000000f0900780c */ /* 0x000fca0003f24070 */
        /* <DEDUP_REMOVED lines=23> */
[----:B------:R-:W-:-:S05]  /*02f0*/  ISETP.NE.AND P1, PT, R9, RZ, PT ;  /* 0x000000ff0900720c */ /* 0x000fca0003f25270 */
[----:B------:R-:W-:Y:S04]  /*0300*/  @!P0 LDS R3, [R7+0x8] ;  /* 0x0000080007038984 */ /* 0x000fe80000000800 */
[----:B------:R-:W0:Y:S02]  /*0310*/  @!P0 LDS R4, [R7] ;  /* 0x0000000007048984 */ /* 0x000e240000000800 */
[----:B0-----:R-:W-:-:S05]  /*0320*/  @!P0 FADD R4, R3, R4 ;  /* 0x0000000403048221 */ /* 0x001fca0000000000 */
[----:B------:R-:W-:Y:S01]  /*0330*/  @!P0 STS [R7], R4 ;  /* 0x0000000407008388 */ /* 0x000fe20000000800 */
[----:B------:R-:W-:Y:S06]  /*0340*/  BAR.SYNC.DEFER_BLOCKING 0x0 ;  /* 0x0000000000007b1d */ /* 0x000fec0000010000 */
[----:B------:R-:W-:Y:S04]  /*0350*/  @!P1 LDS R3, [UR4+0x4] ;  /* 0x00000404ff039984 */ /* 0x000fe80008000800 */
[----:B------:R-:W0:Y:S02]  /*0360*/  @!P1 LDS R6, [R7] ;  /* 0x0000000007069984 */ /* 0x000e240000000800 */
[----:B0-----:R-:W-:-:S05]  /*0370*/  @!P1 FADD R6, R3, R6 ;  /* 0x0000000603069221 */ /* 0x001fca0000000000 */
[----:B------:R0:W-:Y:S01]  /*0380*/  @!P1 STS [R7], R6 ;  /* 0x0000000607009388 */ /* 0x0001e20000000800 */
[----:B------:R-:W-:Y:S06]  /*0390*/  BAR.SYNC.DEFER_BLOCKING 0x0 ;  /* 0x0000000000007b1d */ /* 0x000fec0000010000 */
[----:B------:R-:W-:Y:S05]  /*03a0*/  @P1 EXIT ;  /* 0x000000000000194d */ /* 0x000fea0003800000 */
[----:B------:R-:W1:Y:S01]  /*03b0*/  LDS R5, [UR4] ;  /* 0x00000004ff057984 */ /* 0x000e620008000800 */
[----:B------:R-:W2:Y:S02]  /*03c0*/  LDC.64 R2, c[0x0][0x388] ;  /* 0x0000e200ff027b82 */ /* 0x000ea40000000a00 */
[----:B--2---:R-:W-:-:S05]  /*03d0*/  IMAD.WIDE.U32 R2, R0, 0x4, R2 ;  /* 0x0000000400027825 */ /* 0x004fca00078e0002 */
[----:B-1----:R-:W-:Y:S01]  /*03e0*/  STG.E desc[UR6][R2.64], R5 ;  /* 0x0000000502007986 */ /* 0x002fe2000c101906 */
[----:B------:R-:W-:Y:S05]  /*03f0*/  EXIT ;  /* 0x000000000000794d */ /* 0x000fea0003800000 */
.L_x_0:
[----:B------:R-:W-:-:S00]  /*0400*/  BRA `(.L_x_0) ;  /* 0xfffffffc00fc7947 */ /* 0x000fc0000383ffff */
[----:B------:R-:W-:-:S00]  /*0410*/  NOP ;  /* 0x0000000000007918 */ /* 0x000fc00000000000 */
        /* <DEDUP_REMOVED lines=14> */
.L_x_1:


//--------------------- .nv.shared._Z9reduce_v3ILi128EEvPKfPf --------------------------
	.section	.nv.shared._Z9reduce_v3ILi128EEvPKfPf,"aw",@nobits
	.sectionflags	@""
	.align	4
.nv.shared._Z9reduce_v3ILi128EEvPKfPf:
	.zero		1536


//--------------------- .nv.shared.reserved.0     --------------------------
	.section	.nv.shared.reserved.0,"aw",@nobits
	.weak		__nv_reservedSMEM_offset_0_alias
	.size		__nv_reservedSMEM_offset_0_alias, 0, 64
	.other		__nv_reservedSMEM_offset_0_alias,@"STO_CUDA_RESERVED_SHARED STV_DEFAULT"
__nv_reservedSMEM_offset_0_alias:
	.zero		0
	.zero		64


//--------------------- .nv.constant0._Z9reduce_v3ILi128EEvPKfPf --------------------------
	.section	.nv.constant0._Z9reduce_v3ILi128EEvPKfPf,"a",@progbits
	.sectionflags	@""
	.align	4
.nv.constant0._Z9reduce_v3ILi128EEvPKfPf:
	.zero		912


//--------------------- SYMBOLS --------------------------

	.type		.nv.reservedSmem.offset0,@object
	.size		.nv.reservedSmem.offset0,0x4
	.type		.nv.reservedSmem.cap,@object
	.size		.nv.reservedSmem.cap,0x4
